//
// Generated by NVIDIA NVVM Compiler
//
// Compiler Build ID: CL-36424714
// Cuda compilation tools, release 13.0, V13.0.88
// Based on NVVM 20.0.0
//

.version 9.0
.target sm_100
.address_size 64

	// .globl	_Z18FP16GeluCUDAKernelILi8EEvPK6__halfPS0_i

.visible .entry _Z18FP16GeluCUDAKernelILi8EEvPK6__halfPS0_i(
	.param .u64 .ptr .align 1 _Z18FP16GeluCUDAKernelILi8EEvPK6__halfPS0_i_param_0,
	.param .u64 .ptr .align 1 _Z18FP16GeluCUDAKernelILi8EEvPK6__halfPS0_i_param_1,
	.param .u32 _Z18FP16GeluCUDAKernelILi8EEvPK6__halfPS0_i_param_2
)
{
	.reg .pred 	%p<7>;
	.reg .b32 	%r<582>;
	.reg .b32 	%f<165>;
	.reg .b64 	%rd<20>;

	ld.param.u64 	%rd5, [_Z18FP16GeluCUDAKernelILi8EEvPK6__halfPS0_i_param_0];
	ld.param.u64 	%rd6, [_Z18FP16GeluCUDAKernelILi8EEvPK6__halfPS0_i_param_1];
	ld.param.u32 	%r16, [_Z18FP16GeluCUDAKernelILi8EEvPK6__halfPS0_i_param_2];
	cvta.to.global.u64 	%rd1, %rd6;
	cvta.to.global.u64 	%rd2, %rd5;
	mov.u32 	%r17, %tid.x;
	mov.u32 	%r18, %ctaid.x;
	mov.u32 	%r19, %ntid.x;
	mad.lo.s32 	%r20, %r18, %r19, %r17;
	shl.b32 	%r580, %r20, 3;
	mov.u32 	%r21, %nctaid.x;
	mul.lo.s32 	%r22, %r21, %r19;
	shl.b32 	%r2, %r22, 3;
	setp.ge.s32 	%p1, %r580, %r16;
	@%p1 bra 	$L__BB0_7;
	mov.f32 	%f1, 0f3F4C422A;
	// begin inline asm
	{.reg .f16 low;
  cvt.rn.f16.f32 low, %f1;
  mov.b32 %r23, {low,low};}

	// end inline asm
	mov.f32 	%f2, 0f3D372713;
	// begin inline asm
	{.reg .f16 low;
  cvt.rn.f16.f32 low, %f2;
  mov.b32 %r24, {low,low};}

	// end inline asm
	mov.f32 	%f3, 0f3F000000;
	// begin inline asm
	{.reg .f16 low;
  cvt.rn.f16.f32 low, %f3;
  mov.b32 %r25, {low,low};}

	// end inline asm
	mov.f32 	%f4, 0f3F800000;
	// begin inline asm
	{.reg .f16 low;
  cvt.rn.f16.f32 low, %f4;
  mov.b32 %r26, {low,low};}

	// end inline asm
	add.s32 	%r27, %r2, %r580;
	max.s32 	%r28, %r16, %r27;
	sub.s32 	%r29, %r28, %r2;
	setp.ne.s32 	%p2, %r29, %r580;
	selp.u32 	%r30, 1, 0, %p2;
	add.s32 	%r31, %r580, %r30;
	sub.s32 	%r32, %r29, %r31;
	div.u32 	%r33, %r32, %r2;
	add.s32 	%r7, %r33, %r30;
	and.b32  	%r34, %r7, 3;
	setp.eq.s32 	%p3, %r34, 3;
	@%p3 bra 	$L__BB0_4;
	add.s32 	%r35, %r7, 1;
	and.b32  	%r36, %r35, 3;
	neg.s32 	%r578, %r36;
	add.s64 	%rd3, %rd1, 8;
	add.s64 	%rd4, %rd2, 8;
$L__BB0_3:
	.pragma "nounroll";
	mul.wide.s32 	%rd7, %r580, 2;
	add.s64 	%rd8, %rd3, %rd7;
	add.s64 	%rd9, %rd4, %rd7;
	ld.global.u32 	%r39, [%rd9+-8];
	// begin inline asm
	{mul.f16x2 %r37,%r24,%r39;
}
	// end inline asm
	// begin inline asm
	{mul.f16x2 %r40,%r37,%r39;
}
	// end inline asm
	// begin inline asm
	{mul.f16x2 %r43,%r40,%r39;
}
	// end inline asm
	// begin inline asm
	{add.f16x2 %r46,%r39,%r43;
}
	// end inline asm
	// begin inline asm
	{mul.f16x2 %r49,%r23,%r46;
}
	// end inline asm
	// begin inline asm
	{.reg .f16 low,high;
  mov.b32 {low,high},%r49;
  cvt.f32.f16 %f5, low;}

	// end inline asm
	// begin inline asm
	{.reg .f16 low,high;
  mov.b32 {low,high},%r49;
  cvt.f32.f16 %f6, high;}

	// end inline asm
	// begin inline asm
	tanh.approx.f32 %f7,%f5; 
	
	// end inline asm
	// begin inline asm
	tanh.approx.f32 %f9,%f6; 
	
	// end inline asm
	// begin inline asm
	{mul.f16x2 %r54,%r25,%r39;
}
	// end inline asm
	// begin inline asm
	{ cvt.rn.f16x2.f32 %r57, %f9, %f7; }

	// end inline asm
	// begin inline asm
	{add.f16x2 %r58,%r26,%r57;
}
	// end inline asm
	// begin inline asm
	{mul.f16x2 %r61,%r54,%r58;
}
	// end inline asm
	st.global.u32 	[%rd8+-8], %r61;
	ld.global.u32 	%r66, [%rd9+-4];
	// begin inline asm
	{mul.f16x2 %r64,%r24,%r66;
}
	// end inline asm
	// begin inline asm
	{mul.f16x2 %r67,%r64,%r66;
}
	// end inline asm
	// begin inline asm
	{mul.f16x2 %r70,%r67,%r66;
}
	// end inline asm
	// begin inline asm
	{add.f16x2 %r73,%r66,%r70;
}
	// end inline asm
	// begin inline asm
	{mul.f16x2 %r76,%r23,%r73;
}
	// end inline asm
	// begin inline asm
	{.reg .f16 low,high;
  mov.b32 {low,high},%r76;
  cvt.f32.f16 %f13, low;}

	// end inline asm
	// begin inline asm
	{.reg .f16 low,high;
  mov.b32 {low,high},%r76;
  cvt.f32.f16 %f14, high;}

	// end inline asm
	// begin inline asm
	tanh.approx.f32 %f15,%f13; 
	
	// end inline asm
	// begin inline asm
	tanh.approx.f32 %f17,%f14; 
	
	// end inline asm
	// begin inline asm
	{mul.f16x2 %r81,%r25,%r66;
}
	// end inline asm
	// begin inline asm
	{ cvt.rn.f16x2.f32 %r84, %f17, %f15; }

	// end inline asm
	// begin inline asm
	{add.f16x2 %r85,%r26,%r84;
}
	// end inline asm
	// begin inline asm
	{mul.f16x2 %r88,%r81,%r85;
}
	// end inline asm
	st.global.u32 	[%rd8+-4], %r88;
	ld.global.u32 	%r93, [%rd9];
	// begin inline asm
	{mul.f16x2 %r91,%r24,%r93;
}
	// end inline asm
	// begin inline asm
	{mul.f16x2 %r94,%r91,%r93;
}
	// end inline asm
	// begin inline asm
	{mul.f16x2 %r97,%r94,%r93;
}
	// end inline asm
	// begin inline asm
	{add.f16x2 %r100,%r93,%r97;
}
	// end inline asm
	// begin inline asm
	{mul.f16x2 %r103,%r23,%r100;
}
	// end inline asm
	// begin inline asm
	{.reg .f16 low,high;
  mov.b32 {low,high},%r103;
  cvt.f32.f16 %f21, low;}

	// end inline asm
	// begin inline asm
	{.reg .f16 low,high;
  mov.b32 {low,high},%r103;
  cvt.f32.f16 %f22, high;}

	// end inline asm
	// begin inline asm
	tanh.approx.f32 %f23,%f21; 
	
	// end inline asm
	// begin inline asm
	tanh.approx.f32 %f25,%f22; 
	
	// end inline asm
	// begin inline asm
	{mul.f16x2 %r108,%r25,%r93;
}
	// end inline asm
	// begin inline asm
	{ cvt.rn.f16x2.f32 %r111, %f25, %f23; }

	// end inline asm
	// begin inline asm
	{add.f16x2 %r112,%r26,%r111;
}
	// end inline asm
	// begin inline asm
	{mul.f16x2 %r115,%r108,%r112;
}
	// end inline asm
	st.global.u32 	[%rd8], %r115;
	ld.global.u32 	%r120, [%rd9+4];
	// begin inline asm
	{mul.f16x2 %r118,%r24,%r120;
}
	// end inline asm
	// begin inline asm
	{mul.f16x2 %r121,%r118,%r120;
}
	// end inline asm
	// begin inline asm
	{mul.f16x2 %r124,%r121,%r120;
}
	// end inline asm
	// begin inline asm
	{add.f16x2 %r127,%r120,%r124;
}
	// end inline asm
	// begin inline asm
	{mul.f16x2 %r130,%r23,%r127;
}
	// end inline asm
	// begin inline asm
	{.reg .f16 low,high;
  mov.b32 {low,high},%r130;
  cvt.f32.f16 %f29, low;}

	// end inline asm
	// begin inline asm
	{.reg .f16 low,high;
  mov.b32 {low,high},%r130;
  cvt.f32.f16 %f30, high;}

	// end inline asm
	// begin inline asm
	tanh.approx.f32 %f31,%f29; 
	
	// end inline asm
	// begin inline asm
	tanh.approx.f32 %f33,%f30; 
	
	// end inline asm
	// begin inline asm
	{mul.f16x2 %r135,%r25,%r120;
}
	// end inline asm
	// begin inline asm
	{ cvt.rn.f16x2.f32 %r138, %f33, %f31; }

	// end inline asm
	// begin inline asm
	{add.f16x2 %r139,%r26,%r138;
}
	// end inline asm
	// begin inline asm
	{mul.f16x2 %r142,%r135,%r139;
}
	// end inline asm
	st.global.u32 	[%rd8+4], %r142;
	add.s32 	%r580, %r580, %r2;
	add.s32 	%r578, %r578, 1;
	setp.ne.s32 	%p4, %r578, 0;
	@%p4 bra 	$L__BB0_3;
$L__BB0_4:
	setp.lt.u32 	%p5, %r7, 3;
	@%p5 bra 	$L__BB0_7;
	mul.wide.s32 	%rd13, %r2, 2;
	shl.b32 	%r577, %r2, 2;
$L__BB0_6:
	mul.wide.s32 	%rd10, %r580, 2;
	add.s64 	%rd11, %rd1, %rd10;
	add.s64 	%rd12, %rd2, %rd10;
	ld.global.u32 	%r147, [%rd12];
	// begin inline asm
	{mul.f16x2 %r145,%r24,%r147;
}
	// end inline asm
	// begin inline asm
	{mul.f16x2 %r148,%r145,%r147;
}
	// end inline asm
	// begin inline asm
	{mul.f16x2 %r151,%r148,%r147;
}
	// end inline asm
	// begin inline asm
	{add.f16x2 %r154,%r147,%r151;
}
	// end inline asm
	// begin inline asm
	{mul.f16x2 %r157,%r23,%r154;
}
	// end inline asm
	// begin inline asm
	{.reg .f16 low,high;
  mov.b32 {low,high},%r157;
  cvt.f32.f16 %f37, low;}

	// end inline asm
	// begin inline asm
	{.reg .f16 low,high;
  mov.b32 {low,high},%r157;
  cvt.f32.f16 %f38, high;}

	// end inline asm
	// begin inline asm
	tanh.approx.f32 %f39,%f37; 
	
	// end inline asm
	// begin inline asm
	tanh.approx.f32 %f41,%f38; 
	
	// end inline asm
	// begin inline asm
	{mul.f16x2 %r162,%r25,%r147;
}
	// end inline asm
	// begin inline asm
	{ cvt.rn.f16x2.f32 %r165, %f41, %f39; }

	// end inline asm
	// begin inline asm
	{add.f16x2 %r166,%r26,%r165;
}
	// end inline asm
	// begin inline asm
	{mul.f16x2 %r169,%r162,%r166;
}
	// end inline asm
	st.global.u32 	[%rd11], %r169;
	ld.global.u32 	%r174, [%rd12+4];
	// begin inline asm
	{mul.f16x2 %r172,%r24,%r174;
}
	// end inline asm
	// begin inline asm
	{mul.f16x2 %r175,%r172,%r174;
}
	// end inline asm
	// begin inline asm
	{mul.f16x2 %r178,%r175,%r174;
}
	// end inline asm
	// begin inline asm
	{add.f16x2 %r181,%r174,%r178;
}
	// end inline asm
	// begin inline asm
	{mul.f16x2 %r184,%r23,%r181;
}
	// end inline asm
	// begin inline asm
	{.reg .f16 low,high;
  mov.b32 {low,high},%r184;
  cvt.f32.f16 %f45, low;}

	// end inline asm
	// begin inline asm
	{.reg .f16 low,high;
  mov.b32 {low,high},%r184;
  cvt.f32.f16 %f46, high;}

	// end inline asm
	// begin inline asm
	tanh.approx.f32 %f47,%f45; 
	
	// end inline asm
	// begin inline asm
	tanh.approx.f32 %f49,%f46; 
	
	// end inline asm
	// begin inline asm
	{mul.f16x2 %r189,%r25,%r174;
}
	// end inline asm
	// begin inline asm
	{ cvt.rn.f16x2.f32 %r192, %f49, %f47; }

	// end inline asm
	// begin inline asm
	{add.f16x2 %r193,%r26,%r192;
}
	// end inline asm
	// begin inline asm
	{mul.f16x2 %r196,%r189,%r193;
}
	// end inline asm
	st.global.u32 	[%rd11+4], %r196;
	ld.global.u32 	%r201, [%rd12+8];
	// begin inline asm
	{mul.f16x2 %r199,%r24,%r201;
}
	// end inline asm
	// begin inline asm
	{mul.f16x2 %r202,%r199,%r201;
}
	// end inline asm
	// begin inline asm
	{mul.f16x2 %r205,%r202,%r201;
}
	// end inline asm
	// begin inline asm
	{add.f16x2 %r208,%r201,%r205;
}
	// end inline asm
	// begin inline asm
	{mul.f16x2 %r211,%r23,%r208;
}
	// end inline asm
	// begin inline asm
	{.reg .f16 low,high;
  mov.b32 {low,high},%r211;
  cvt.f32.f16 %f53, low;}

	// end inline asm
	// begin inline asm
	{.reg .f16 low,high;
  mov.b32 {low,high},%r211;
  cvt.f32.f16 %f54, high;}

	// end inline asm
	// begin inline asm
	tanh.approx.f32 %f55,%f53; 
	
	// end inline asm
	// begin inline asm
	tanh.approx.f32 %f57,%f54; 
	
	// end inline asm
	// begin inline asm
	{mul.f16x2 %r216,%r25,%r201;
}
	// end inline asm
	// begin inline asm
	{ cvt.rn.f16x2.f32 %r219, %f57, %f55; }

	// end inline asm
	// begin inline asm
	{add.f16x2 %r220,%r26,%r219;
}
	// end inline asm
	// begin inline asm
	{mul.f16x2 %r223,%r216,%r220;
}
	// end inline asm
	st.global.u32 	[%rd11+8], %r223;
	ld.global.u32 	%r228, [%rd12+12];
	// begin inline asm
	{mul.f16x2 %r226,%r24,%r228;
}
	// end inline asm
	// begin inline asm
	{mul.f16x2 %r229,%r226,%r228;
}
	// end inline asm
	// begin inline asm
	{mul.f16x2 %r232,%r229,%r228;
}
	// end inline asm
	// begin inline asm
	{add.f16x2 %r235,%r228,%r232;
}
	// end inline asm
	// begin inline asm
	{mul.f16x2 %r238,%r23,%r235;
}
	// end inline asm
	// begin inline asm
	{.reg .f16 low,high;
  mov.b32 {low,high},%r238;
  cvt.f32.f16 %f61, low;}

	// end inline asm
	// begin inline asm
	{.reg .f16 low,high;
  mov.b32 {low,high},%r238;
  cvt.f32.f16 %f62, high;}

	// end inline asm
	// begin inline asm
	tanh.approx.f32 %f63,%f61; 
	
	// end inline asm
	// begin inline asm
	tanh.approx.f32 %f65,%f62; 
	
	// end inline asm
	// begin inline asm
	{mul.f16x2 %r243,%r25,%r228;
}
	// end inline asm
	// begin inline asm
	{ cvt.rn.f16x2.f32 %r246, %f65, %f63; }

	// end inline asm
	// begin inline asm
	{add.f16x2 %r247,%r26,%r246;
}
	// end inline asm
	// begin inline asm
	{mul.f16x2 %r250,%r243,%r247;
}
	// end inline asm
	st.global.u32 	[%rd11+12], %r250;
	add.s64 	%rd14, %rd11, %rd13;
	add.s64 	%rd15, %rd12, %rd13;
	ld.global.u32 	%r255, [%rd15];
	// begin inline asm
	{mul.f16x2 %r253,%r24,%r255;
}
	// end inline asm
	// begin inline asm
	{mul.f16x2 %r256,%r253,%r255;
}
	// end inline asm
	// begin inline asm
	{mul.f16x2 %r259,%r256,%r255;
}
	// end inline asm
	// begin inline asm
	{add.f16x2 %r262,%r255,%r259;
}
	// end inline asm
	// begin inline asm
	{mul.f16x2 %r265,%r23,%r262;
}
	// end inline asm
	// begin inline asm
	{.reg .f16 low,high;
  mov.b32 {low,high},%r265;
  cvt.f32.f16 %f69, low;}

	// end inline asm
	// begin inline asm
	{.reg .f16 low,high;
  mov.b32 {low,high},%r265;
  cvt.f32.f16 %f70, high;}

	// end inline asm
	// begin inline asm
	tanh.approx.f32 %f71,%f69; 
	
	// end inline asm
	// begin inline asm
	tanh.approx.f32 %f73,%f70; 
	
	// end inline asm
	// begin inline asm
	{mul.f16x2 %r270,%r25,%r255;
}
	// end inline asm
	// begin inline asm
	{ cvt.rn.f16x2.f32 %r273, %f73, %f71; }

	// end inline asm
	// begin inline asm
	{add.f16x2 %r274,%r26,%r273;
}
	// end inline asm
	// begin inline asm
	{mul.f16x2 %r277,%r270,%r274;
}
	// end inline asm
	st.global.u32 	[%rd14], %r277;
	ld.global.u32 	%r282, [%rd15+4];
	// begin inline asm
	{mul.f16x2 %r280,%r24,%r282;
}
	// end inline asm
	// begin inline asm
	{mul.f16x2 %r283,%r280,%r282;
}
	// end inline asm
	// begin inline asm
	{mul.f16x2 %r286,%r283,%r282;
}
	// end inline asm
	// begin inline asm
	{add.f16x2 %r289,%r282,%r286;
}
	// end inline asm
	// begin inline asm
	{mul.f16x2 %r292,%r23,%r289;
}
	// end inline asm
	// begin inline asm
	{.reg .f16 low,high;
  mov.b32 {low,high},%r292;
  cvt.f32.f16 %f77, low;}

	// end inline asm
	// begin inline asm
	{.reg .f16 low,high;
  mov.b32 {low,high},%r292;
  cvt.f32.f16 %f78, high;}

	// end inline asm
	// begin inline asm
	tanh.approx.f32 %f79,%f77; 
	
	// end inline asm
	// begin inline asm
	tanh.approx.f32 %f81,%f78; 
	
	// end inline asm
	// begin inline asm
	{mul.f16x2 %r297,%r25,%r282;
}
	// end inline asm
	// begin inline asm
	{ cvt.rn.f16x2.f32 %r300, %f81, %f79; }

	// end inline asm
	// begin inline asm
	{add.f16x2 %r301,%r26,%r300;
}
	// end inline asm
	// begin inline asm
	{mul.f16x2 %r304,%r297,%r301;
}
	// end inline asm
	st.global.u32 	[%rd14+4], %r304;
	ld.global.u32 	%r309, [%rd15+8];
	// begin inline asm
	{mul.f16x2 %r307,%r24,%r309;
}
	// end inline asm
	// begin inline asm
	{mul.f16x2 %r310,%r307,%r309;
}
	// end inline asm
	// begin inline asm
	{mul.f16x2 %r313,%r310,%r309;
}
	// end inline asm
	// begin inline asm
	{add.f16x2 %r316,%r309,%r313;
}
	// end inline asm
	// begin inline asm
	{mul.f16x2 %r319,%r23,%r316;
}
	// end inline asm
	// begin inline asm
	{.reg .f16 low,high;
  mov.b32 {low,high},%r319;
  cvt.f32.f16 %f85, low;}

	// end inline asm
	// begin inline asm
	{.reg .f16 low,high;
  mov.b32 {low,high},%r319;
  cvt.f32.f16 %f86, high;}

	// end inline asm
	// begin inline asm
	tanh.approx.f32 %f87,%f85; 
	
	// end inline asm
	// begin inline asm
	tanh.approx.f32 %f89,%f86; 
	
	// end inline asm
	// begin inline asm
	{mul.f16x2 %r324,%r25,%r309;
}
	// end inline asm
	// begin inline asm
	{ cvt.rn.f16x2.f32 %r327, %f89, %f87; }

	// end inline asm
	// begin inline asm
	{add.f16x2 %r328,%r26,%r327;
}
	// end inline asm
	// begin inline asm
	{mul.f16x2 %r331,%r324,%r328;
}
	// end inline asm
	st.global.u32 	[%rd14+8], %r331;
	ld.global.u32 	%r336, [%rd15+12];
	// begin inline asm
	{mul.f16x2 %r334,%r24,%r336;
}
	// end inline asm
	// begin inline asm
	{mul.f16x2 %r337,%r334,%r336;
}
	// end inline asm
	// begin inline asm
	{mul.f16x2 %r340,%r337,%r336;
}
	// end inline asm
	// begin inline asm
	{add.f16x2 %r343,%r336,%r340;
}
	// end inline asm
	// begin inline asm
	{mul.f16x2 %r346,%r23,%r343;
}
	// end inline asm
	// begin inline asm
	{.reg .f16 low,high;
  mov.b32 {low,high},%r346;
  cvt.f32.f16 %f93, low;}

	// end inline asm
	// begin inline asm
	{.reg .f16 low,high;
  mov.b32 {low,high},%r346;
  cvt.f32.f16 %f94, high;}

	// end inline asm
	// begin inline asm
	tanh.approx.f32 %f95,%f93; 
	
	// end inline asm
	// begin inline asm
	tanh.approx.f32 %f97,%f94; 
	
	// end inline asm
	// begin inline asm
	{mul.f16x2 %r351,%r25,%r336;
}
	// end inline asm
	// begin inline asm
	{ cvt.rn.f16x2.f32 %r354, %f97, %f95; }

	// end inline asm
	// begin inline asm
	{add.f16x2 %r355,%r26,%r354;
}
	// end inline asm
	// begin inline asm
	{mul.f16x2 %r358,%r351,%r355;
}
	// end inline asm
	st.global.u32 	[%rd14+12], %r358;
	add.s64 	%rd16, %rd14, %rd13;
	add.s64 	%rd17, %rd15, %rd13;
	ld.global.u32 	%r363, [%rd17];
	// begin inline asm
	{mul.f16x2 %r361,%r24,%r363;
}
	// end inline asm
	// begin inline asm
	{mul.f16x2 %r364,%r361,%r363;
}
	// end inline asm
	// begin inline asm
	{mul.f16x2 %r367,%r364,%r363;
}
	// end inline asm
	// begin inline asm
	{add.f16x2 %r370,%r363,%r367;
}
	// end inline asm
	// begin inline asm
	{mul.f16x2 %r373,%r23,%r370;
}
	// end inline asm
	// begin inline asm
	{.reg .f16 low,high;
  mov.b32 {low,high},%r373;
  cvt.f32.f16 %f101, low;}

	// end inline asm
	// begin inline asm
	{.reg .f16 low,high;
  mov.b32 {low,high},%r373;
  cvt.f32.f16 %f102, high;}

	// end inline asm
	// begin inline asm
	tanh.approx.f32 %f103,%f101; 
	
	// end inline asm
	// begin inline asm
	tanh.approx.f32 %f105,%f102; 
	
	// end inline asm
	// begin inline asm
	{mul.f16x2 %r378,%r25,%r363;
}
	// end inline asm
	// begin inline asm
	{ cvt.rn.f16x2.f32 %r381, %f105, %f103; }

	// end inline asm
	// begin inline asm
	{add.f16x2 %r382,%r26,%r381;
}
	// end inline asm
	// begin inline asm
	{mul.f16x2 %r385,%r378,%r382;
}
	// end inline asm
	st.global.u32 	[%rd16], %r385;
	ld.global.u32 	%r390, [%rd17+4];
	// begin inline asm
	{mul.f16x2 %r388,%r24,%r390;
}
	// end inline asm
	// begin inline asm
	{mul.f16x2 %r391,%r388,%r390;
}
	// end inline asm
	// begin inline asm
	{mul.f16x2 %r394,%r391,%r390;
}
	// end inline asm
	// begin inline asm
	{add.f16x2 %r397,%r390,%r394;
}
	// end inline asm
	// begin inline asm
	{mul.f16x2 %r400,%r23,%r397;
}
	// end inline asm
	// begin inline asm
	{.reg .f16 low,high;
  mov.b32 {low,high},%r400;
  cvt.f32.f16 %f109, low;}

	// end inline asm
	// begin inline asm
	{.reg .f16 low,high;
  mov.b32 {low,high},%r400;
  cvt.f32.f16 %f110, high;}

	// end inline asm
	// begin inline asm
	tanh.approx.f32 %f111,%f109; 
	
	// end inline asm
	// begin inline asm
	tanh.approx.f32 %f113,%f110; 
	
	// end inline asm
	// begin inline asm
	{mul.f16x2 %r405,%r25,%r390;
}
	// end inline asm
	// begin inline asm
	{ cvt.rn.f16x2.f32 %r408, %f113, %f111; }

	// end inline asm
	// begin inline asm
	{add.f16x2 %r409,%r26,%r408;
}
	// end inline asm
	// begin inline asm
	{mul.f16x2 %r412,%r405,%r409;
}
	// end inline asm
	st.global.u32 	[%rd16+4], %r412;
	ld.global.u32 	%r417, [%rd17+8];
	// begin inline asm
	{mul.f16x2 %r415,%r24,%r417;
}
	// end inline asm
	// begin inline asm
	{mul.f16x2 %r418,%r415,%r417;
}
	// end inline asm
	// begin inline asm
	{mul.f16x2 %r421,%r418,%r417;
}
	// end inline asm
	// begin inline asm
	{add.f16x2 %r424,%r417,%r421;
}
	// end inline asm
	// begin inline asm
	{mul.f16x2 %r427,%r23,%r424;
}
	// end inline asm
	// begin inline asm
	{.reg .f16 low,high;
  mov.b32 {low,high},%r427;
  cvt.f32.f16 %f117, low;}

	// end inline asm
	// begin inline asm
	{.reg .f16 low,high;
  mov.b32 {low,high},%r427;
  cvt.f32.f16 %f118, high;}

	// end inline asm
	// begin inline asm
	tanh.approx.f32 %f119,%f117; 
	
	// end inline asm
	// begin inline asm
	tanh.approx.f32 %f121,%f118; 
	
	// end inline asm
	// begin inline asm
	{mul.f16x2 %r432,%r25,%r417;
}
	// end inline asm
	// begin inline asm
	{ cvt.rn.f16x2.f32 %r435, %f121, %f119; }

	// end inline asm
	// begin inline asm
	{add.f16x2 %r436,%r26,%r435;
}
	// end inline asm
	// begin inline asm
	{mul.f16x2 %r439,%r432,%r436;
}
	// end inline asm
	st.global.u32 	[%rd16+8], %r439;
	ld.global.u32 	%r444, [%rd17+12];
	// begin inline asm
	{mul.f16x2 %r442,%r24,%r444;
}
	// end inline asm
	// begin inline asm
	{mul.f16x2 %r445,%r442,%r444;
}
	// end inline asm
	// begin inline asm
	{mul.f16x2 %r448,%r445,%r444;
}
	// end inline asm
	// begin inline asm
	{add.f16x2 %r451,%r444,%r448;
}
	// end inline asm
	// begin inline asm
	{mul.f16x2 %r454,%r23,%r451;
}
	// end inline asm
	// begin inline asm
	{.reg .f16 low,high;
  mov.b32 {low,high},%r454;
  cvt.f32.f16 %f125, low;}

	// end inline asm
	// begin inline asm
	{.reg .f16 low,high;
  mov.b32 {low,high},%r454;
  cvt.f32.f16 %f126, high;}

	// end inline asm
	// begin inline asm
	tanh.approx.f32 %f127,%f125; 
	
	// end inline asm
	// begin inline asm
	tanh.approx.f32 %f129,%f126; 
	
	// end inline asm
	// begin inline asm
	{mul.f16x2 %r459,%r25,%r444;
}
	// end inline asm
	// begin inline asm
	{ cvt.rn.f16x2.f32 %r462, %f129, %f127; }

	// end inline asm
	// begin inline asm
	{add.f16x2 %r463,%r26,%r462;
}
	// end inline asm
	// begin inline asm
	{mul.f16x2 %r466,%r459,%r463;
}
	// end inline asm
	st.global.u32 	[%rd16+12], %r466;
	add.s64 	%rd18, %rd16, %rd13;
	add.s64 	%rd19, %rd17, %rd13;
	ld.global.u32 	%r471, [%rd19];
	// begin inline asm
	{mul.f16x2 %r469,%r24,%r471;
}
	// end inline asm
	// begin inline asm
	{mul.f16x2 %r472,%r469,%r471;
}
	// end inline asm
	// begin inline asm
	{mul.f16x2 %r475,%r472,%r471;
}
	// end inline asm
	// begin inline asm
	{add.f16x2 %r478,%r471,%r475;
}
	// end inline asm
	// begin inline asm
	{mul.f16x2 %r481,%r23,%r478;
}
	// end inline asm
	// begin inline asm
	{.reg .f16 low,high;
  mov.b32 {low,high},%r481;
  cvt.f32.f16 %f133, low;}

	// end inline asm
	// begin inline asm
	{.reg .f16 low,high;
  mov.b32 {low,high},%r481;
  cvt.f32.f16 %f134, high;}

	// end inline asm
	// begin inline asm
	tanh.approx.f32 %f135,%f133; 
	
	// end inline asm
	// begin inline asm
	tanh.approx.f32 %f137,%f134; 
	
	// end inline asm
	// begin inline asm
	{mul.f16x2 %r486,%r25,%r471;
}
	// end inline asm
	// begin inline asm
	{ cvt.rn.f16x2.f32 %r489, %f137, %f135; }

	// end inline asm
	// begin inline asm
	{add.f16x2 %r490,%r26,%r489;
}
	// end inline asm
	// begin inline asm
	{mul.f16x2 %r493,%r486,%r490;
}
	// end inline asm
	st.global.u32 	[%rd18], %r493;
	ld.global.u32 	%r498, [%rd19+4];
	// begin inline asm
	{mul.f16x2 %r496,%r24,%r498;
}
	// end inline asm
	// begin inline asm
	{mul.f16x2 %r499,%r496,%r498;
}
	// end inline asm
	// begin inline asm
	{mul.f16x2 %r502,%r499,%r498;
}
	// end inline asm
	// begin inline asm
	{add.f16x2 %r505,%r498,%r502;
}
	// end inline asm
	// begin inline asm
	{mul.f16x2 %r508,%r23,%r505;
}
	// end inline asm
	// begin inline asm
	{.reg .f16 low,high;
  mov.b32 {low,high},%r508;
  cvt.f32.f16 %f141, low;}

	// end inline asm
	// begin inline asm
	{.reg .f16 low,high;
  mov.b32 {low,high},%r508;
  cvt.f32.f16 %f142, high;}

	// end inline asm
	// begin inline asm
	tanh.approx.f32 %f143,%f141; 
	
	// end inline asm
	// begin inline asm
	tanh.approx.f32 %f145,%f142; 
	
	// end inline asm
	// begin inline asm
	{mul.f16x2 %r513,%r25,%r498;
}
	// end inline asm
	// begin inline asm
	{ cvt.rn.f16x2.f32 %r516, %f145, %f143; }

	// end inline asm
	// begin inline asm
	{add.f16x2 %r517,%r26,%r516;
}
	// end inline asm
	// begin inline asm
	{mul.f16x2 %r520,%r513,%r517;
}
	// end inline asm
	st.global.u32 	[%rd18+4], %r520;
	ld.global.u32 	%r525, [%rd19+8];
	// begin inline asm
	{mul.f16x2 %r523,%r24,%r525;
}
	// end inline asm
	// begin inline asm
	{mul.f16x2 %r526,%r523,%r525;
}
	// end inline asm
	// begin inline asm
	{mul.f16x2 %r529,%r526,%r525;
}
	// end inline asm
	// begin inline asm
	{add.f16x2 %r532,%r525,%r529;
}
	// end inline asm
	// begin inline asm
	{mul.f16x2 %r535,%r23,%r532;
}
	// end inline asm
	// begin inline asm
	{.reg .f16 low,high;
  mov.b32 {low,high},%r535;
  cvt.f32.f16 %f149, low;}

	// end inline asm
	// begin inline asm
	{.reg .f16 low,high;
  mov.b32 {low,high},%r535;
  cvt.f32.f16 %f150, high;}

	// end inline asm
	// begin inline asm
	tanh.approx.f32 %f151,%f149; 
	
	// end inline asm
	// begin inline asm
	tanh.approx.f32 %f153,%f150; 
	
	// end inline asm
	// begin inline asm
	{mul.f16x2 %r540,%r25,%r525;
}
	// end inline asm
	// begin inline asm
	{ cvt.rn.f16x2.f32 %r543, %f153, %f151; }

	// end inline asm
	// begin inline asm
	{add.f16x2 %r544,%r26,%r543;
}
	// end inline asm
	// begin inline asm
	{mul.f16x2 %r547,%r540,%r544;
}
	// end inline asm
	st.global.u32 	[%rd18+8], %r547;
	ld.global.u32 	%r552, [%rd19+12];
	// begin inline asm
	{mul.f16x2 %r550,%r24,%r552;
}
	// end inline asm
	// begin inline asm
	{mul.f16x2 %r553,%r550,%r552;
}
	// end inline asm
	// begin inline asm
	{mul.f16x2 %r556,%r553,%r552;
}
	// end inline asm
	// begin inline asm
	{add.f16x2 %r559,%r552,%r556;
}
	// end inline asm
	// begin inline asm
	{mul.f16x2 %r562,%r23,%r559;
}
	// end inline asm
	// begin inline asm
	{.reg .f16 low,high;
  mov.b32 {low,high},%r562;
  cvt.f32.f16 %f157, low;}

	// end inline asm
	// begin inline asm
	{.reg .f16 low,high;
  mov.b32 {low,high},%r562;
  cvt.f32.f16 %f158, high;}

	// end inline asm
	// begin inline asm
	tanh.approx.f32 %f159,%f157; 
	
	// end inline asm
	// begin inline asm
	tanh.approx.f32 %f161,%f158; 
	
	// end inline asm
	// begin inline asm
	{mul.f16x2 %r567,%r25,%r552;
}
	// end inline asm
	// begin inline asm
	{ cvt.rn.f16x2.f32 %r570, %f161, %f159; }

	// end inline asm
	// begin inline asm
	{add.f16x2 %r571,%r26,%r570;
}
	// end inline asm
	// begin inline asm
	{mul.f16x2 %r574,%r567,%r571;
}
	// end inline asm
	st.global.u32 	[%rd18+12], %r574;
	add.s32 	%r580, %r577, %r580;
	setp.lt.s32 	%p6, %r580, %r16;
	@%p6 bra 	$L__BB0_6;
$L__BB0_7:
	ret;

}


// ===== COMPILED SASS (sm_100) =====

	.target	sm_100

	.elftype	@"ET_EXEC"


//--------------------- .note.nv.tkinfo           --------------------------
	.section	.note.nv.tkinfo,"",@"SHT_NOTE"
	.sectionflags	@"SHF_NOTE_NV_TKINFO"
	.tkinfo
        /*0018*/ 	.word	0x00000002
        /*0030*/ 	.string	""
        /*0030*/ 	.string	"ptxas"
        /*0030*/ 	.string	"Cuda compilation tools, release 13.0, V13.0.88"
        /*0030*/ 	.string	"Build cuda_13.0.r13.0/compiler.36424714_0"
        /*0030*/ 	.string	"-arch sm_100 -m 64 "



//--------------------- .note.nv.cuinfo           --------------------------
	.section	.note.nv.cuinfo,"",@"SHT_NOTE"
	.sectionflags	@"SHF_NOTE_NV_CUINFO"
        /*0018*/ 	.short	0x0002
        /*001a*/ 	.short	0x0064
        /*001c*/ 	.short	0x0082
	.zero		2


//--------------------- .nv.info                  --------------------------
	.section	.nv.info,"",@"SHT_CUDA_INFO"
	.align	4


	//----- nvinfo : EIATTR_REGCOUNT
	.align		4
        /*0000*/ 	.byte	0x04, 0x2f
        /*0002*/ 	.short	(.L_1 - .L_0)
	.align		4
.L_0:
        /*0004*/ 	.word	index@(_Z18FP16GeluCUDAKernelILi8EEvPK6__halfPS0_i)
        /*0008*/ 	.word	0x00000018


	//----- nvinfo : EIATTR_FRAME_SIZE
	.align		4
.L_1:
        /*000c*/ 	.byte	0x04, 0x11
        /*000e*/ 	.short	(.L_3 - .L_2)
	.align		4
.L_2:
        /*0010*/ 	.word	index@(_Z18FP16GeluCUDAKernelILi8EEvPK6__halfPS0_i)
        /*0014*/ 	.word	0x00000000


	//----- nvinfo : EIATTR_MIN_STACK_SIZE
	.align		4
.L_3:
        /*0018*/ 	.byte	0x04, 0x12
        /*001a*/ 	.short	(.L_5 - .L_4)
	.align		4
.L_4:
        /*001c*/ 	.word	index@(_Z18FP16GeluCUDAKernelILi8EEvPK6__halfPS0_i)
        /*0020*/ 	.word	0x00000000
.L_5:


//--------------------- .nv.compat                --------------------------
	.section	.nv.compat,"",@"SHT_CUDA_COMPAT_INFO"
	.align	4
        /*0000*/ 	.byte	0x02, 0x09, 0x00, 0x00, 0x02, 0x02, 0x01, 0x00, 0x02, 0x05, 0x05, 0x00, 0x03, 0x07, 0x01, 0x01
        /*0010*/ 	.byte	0x02, 0x03, 0x00, 0x00, 0x02, 0x06, 0x01, 0x00, 0x04, 0x0b, 0x08, 0x00, 0x09, 0x00, 0x00, 0x00
        /*0020*/ 	.byte	0x00, 0x00, 0x00, 0x00


//--------------------- .nv.info._Z18FP16GeluCUDAKernelILi8EEvPK6__halfPS0_i --------------------------
	.section	.nv.info._Z18FP16GeluCUDAKernelILi8EEvPK6__halfPS0_i,"",@"SHT_CUDA_INFO"
	.sectionflags	@""
	.align	4


	//----- nvinfo : EIATTR_CUDA_API_VERSION
	.align		4
        /*0000*/ 	.byte	0x04, 0x37
        /*0002*/ 	.short	(.L_7 - .L_6)
.L_6:
        /*0004*/ 	.word	0x00000082


	//----- nvinfo : EIATTR_KPARAM_INFO
	.align		4
.L_7:
        /*0008*/ 	.byte	0x04, 0x17
        /*000a*/ 	.short	(.L_9 - .L_8)
.L_8:
        /*000c*/ 	.word	0x00000000
        /*0010*/ 	.short	0x0002
        /*0012*/ 	.short	0x0010
        /*0014*/ 	.byte	0x00, 0xf0, 0x11, 0x00


	//----- nvinfo : EIATTR_KPARAM_INFO
	.align		4
.L_9:
        /*0018*/ 	.byte	0x04, 0x17
        /*001a*/ 	.short	(.L_11 - .L_10)
.L_10:
        /*001c*/ 	.word	0x00000000
        /*0020*/ 	.short	0x0001
        /*0022*/ 	.short	0x0008
        /*0024*/ 	.byte	0x00, 0xf5, 0x21, 0x00


	//----- nvinfo : EIATTR_KPARAM_INFO
	.align		4
.L_11:
        /*0028*/ 	.byte	0x04, 0x17
        /*002a*/ 	.short	(.L_13 - .L_12)
.L_12:
        /*002c*/ 	.word	0x00000000
        /*0030*/ 	.short	0x0000
        /*0032*/ 	.short	0x0000
        /*0034*/ 	.byte	0x00, 0xf5, 0x21, 0x00


	//----- nvinfo : EIATTR_SPARSE_MMA_MASK
	.align		4
.L_13:
        /*0038*/ 	.byte	0x03, 0x50
        /*003a*/ 	.short	0x0000


	//----- nvinfo : EIATTR_MAXREG_COUNT
	.align		4
        /*003c*/ 	.byte	0x03, 0x1b
        /*003e*/ 	.short	0x00ff


	//----- nvinfo : EIATTR_MERCURY_ISA_VERSION
	.align		4
        /*0040*/ 	.byte	0x03, 0x5f
        /*0042*/ 	.short	0x0101


	//----- nvinfo : EIATTR_VRC_CTA_INIT_COUNT
	.align		4
        /*0044*/ 	.byte	0x02, 0x4a
	.zero		1
	.zero		1


	//----- nvinfo : EIATTR_EXIT_INSTR_OFFSETS
	.align		4
        /*0048*/ 	.byte	0x04, 0x1c
        /*004a*/ 	.short	(.L_15 - .L_14)


	//   ....[0]....
.L_14:
        /*004c*/ 	.word	0x000000a0


	//   ....[1]....
        /*0050*/ 	.word	0x00000750


	//   ....[2]....
        /*0054*/ 	.word	0x00001610


	//----- nvinfo : EIATTR_CRS_STACK_SIZE
	.align		4
.L_15:
        /*0058*/ 	.byte	0x04, 0x1e
        /*005a*/ 	.short	(.L_17 - .L_16)
.L_16:
        /*005c*/ 	.word	0x00000000


	//----- nvinfo : EIATTR_CBANK_PARAM_SIZE
	.align		4
.L_17:
        /*0060*/ 	.byte	0x03, 0x19
        /*0062*/ 	.short	0x0014


	//----- nvinfo : EIATTR_PARAM_CBANK
	.align		4
        /*0064*/ 	.byte	0x04, 0x0a
        /*0066*/ 	.short	(.L_19 - .L_18)
	.align		4
.L_18:
        /*0068*/ 	.word	index@(.nv.constant0._Z18FP16GeluCUDAKernelILi8EEvPK6__halfPS0_i)
        /*006c*/ 	.short	0x0380
        /*006e*/ 	.short	0x0014


	//----- nvinfo : EIATTR_SW_WAR
	.align		4
.L_19:
        /*0070*/ 	.byte	0x04, 0x36
        /*0072*/ 	.short	(.L_21 - .L_20)
.L_20:
        /*0074*/ 	.word	0x00000008
.L_21:


//--------------------- .nv.callgraph             --------------------------
	.section	.nv.callgraph,"",@"SHT_CUDA_CALLGRAPH"
	.align	4
	.sectionentsize	8
	.align		4
        /*0000*/ 	.word	0x00000000
	.align		4
        /*0004*/ 	.word	0xffffffff
	.align		4
        /*0008*/ 	.word	0x00000000
	.align		4
        /*000c*/ 	.word	0xfffffffe
	.align		4
        /*0010*/ 	.word	0x00000000
	.align		4
        /*0014*/ 	.word	0xfffffffd
	.align		4
        /*0018*/ 	.word	0x00000000
	.align		4
        /*001c*/ 	.word	0xfffffffc


//--------------------- .text._Z18FP16GeluCUDAKernelILi8EEvPK6__halfPS0_i --------------------------
	.section	.text._Z18FP16GeluCUDAKernelILi8EEvPK6__halfPS0_i,"ax",@progbits
	.align	128
        .global         _Z18FP16GeluCUDAKernelILi8EEvPK6__halfPS0_i
        .type           _Z18FP16GeluCUDAKernelILi8EEvPK6__halfPS0_i,@function
        .size           _Z18FP16GeluCUDAKernelILi8EEvPK6__halfPS0_i,(.L_x_5 - _Z18FP16GeluCUDAKernelILi8EEvPK6__halfPS0_i)
        .other          _Z18FP16GeluCUDAKernelILi8EEvPK6__halfPS0_i,@"STO_CUDA_ENTRY STV_DEFAULT"
_Z18FP16GeluCUDAKernelILi8EEvPK6__halfPS0_i:
.text._Z18FP16GeluCUDAKernelILi8EEvPK6__halfPS0_i:
[----:B------:R-:W-:Y:S01]  /*0000*/  LDC R1, c[0x0][0x37c] ;  /* 0x0000df00ff017b82 */ /* 0x000fe20000000800 */
[----:B------:R-:W0:Y:S07]  /*0010*/  S2R R0, SR_TID.X ;  /* 0x0000000000007919 */ /* 0x000e2e0000002100 */
[----:B------:R-:W0:Y:S01]  /*0020*/  S2UR UR4, SR_CTAID.X ;  /* 0x00000000000479c3 */ /* 0x000e220000002500 */
[----:B------:R-:W1:Y:S07]  /*0030*/  LDCU UR6, c[0x0][0x390] ;  /* 0x00007200ff0677ac */ /* 0x000e6e0008000800 */
[----:B------:R-:W0:Y:S01]  /*0040*/  LDC R3, c[0x0][0x360] ;  /* 0x0000d800ff037b82 */ /* 0x000e220000000800 */
[----:B------:R-:W2:Y:S01]  /*0050*/  LDCU UR5, c[0x0][0x370] ;  /* 0x00006e00ff0577ac */ /* 0x000ea20008000800 */
[----:B0-----:R-:W-:-:S05]  /*0060*/  IMAD R0, R3, UR4, R0 ;  /* 0x0000000403007c24 */ /* 0x001fca000f8e0200 */
[----:B------:R-:W-:Y:S01]  /*0070*/  SHF.L.U32 R7, R0, 0x3, RZ ;  /* 0x0000000300077819 */ /* 0x000fe200000006ff */
[----:B--2---:R-:W-:-:S03]  /*0080*/  IMAD R0, R3, UR5, RZ ;  /* 0x0000000503007c24 */ /* 0x004fc6000f8e02ff */
[----:B-1----:R-:W-:-:S13]  /*0090*/  ISETP.GE.AND P0, PT, R7, UR6, PT ;  /* 0x0000000607007c0c */ /* 0x002fda000bf06270 */
[----:B------:R-:W-:Y:S05]  /*00a0*/  @P0 EXIT ;  /* 0x000000000000094d */ /* 0x000fea0003800000 */
[----:B------:R-:W-:Y:S01]  /*00b0*/  SHF.L.U32 R6, R0, 0x3, RZ ;  /* 0x0000000300067819 */ /* 0x000fe200000006ff */
[----:B------:R-:W0:Y:S01]  /*00c0*/  LDCU.64 UR4, c[0x0][0x358] ;  /* 0x00006b00ff0477ac */ /* 0x000e220008000a00 */
[----:B------:R-:W-:Y:S02]  /*00d0*/  BSSY.RECONVERGENT B0, `(.L_x_0) ;  /* 0x0000067000007945 */ /* 0x000fe40003800200 */
[----:B------:R-:W1:Y:S01]  /*00e0*/  I2F.U32.RP R9, R6 ;  /* 0x0000000600097306 */ /* 0x000e620000209000 */
[C---:B------:R-:W-:Y:S02]  /*00f0*/  VIADDMNMX R5, R6.reuse, R7, UR6, !PT ;  /* 0x0000000606057e46 */ /* 0x040fe4000f800107 */
[----:B------:R-:W-:Y:S02]  /*0100*/  IADD3 R8, PT, PT, RZ, -R6, RZ ;  /* 0x80000006ff087210 */ /* 0x000fe40007ffe0ff */
[----:B------:R-:W-:Y:S02]  /*0110*/  IADD3 R4, PT, PT, -R6, R5, RZ ;  /* 0x0000000506047210 */ /* 0x000fe40007ffe1ff */
[----:B------:R-:W-:-:S02]  /*0120*/  MOV R5, R8 ;  /* 0x0000000800057202 */ /* 0x000fc40000000f00 */
[----:B------:R-:W-:Y:S02]  /*0130*/  ISETP.NE.AND P0, PT, R4, R7, PT ;  /* 0x000000070400720c */ /* 0x000fe40003f05270 */
[----:B------:R-:W-:Y:S02]  /*0140*/  ISETP.NE.U32.AND P2, PT, R6, RZ, PT ;  /* 0x000000ff0600720c */ /* 0x000fe40003f45070 */
[----:B------:R-:W-:Y:S01]  /*0150*/  SEL R8, RZ, 0x1, !P0 ;  /* 0x00000001ff087807 */ /* 0x000fe20004000000 */
[----:B-1----:R-:W1:Y:S02]  /*0160*/  MUFU.RCP R9, R9 ;  /* 0x0000000900097308 */ /* 0x002e640000001000 */
[----:B-1----:R-:W-:-:S06]  /*0170*/  IADD3 R2, PT, PT, R9, 0xffffffe, RZ ;  /* 0x0ffffffe09027810 */ /* 0x002fcc0007ffe0ff */
[----:B------:R1:W2:Y:S02]  /*0180*/  F2I.FTZ.U32.TRUNC.NTZ R3, R2 ;  /* 0x0000000200037305 */ /* 0x0002a4000021f000 */
[----:B-1----:R-:W-:Y:S02]  /*0190*/  HFMA2 R2, -RZ, RZ, 0, 0 ;  /* 0x00000000ff027431 */ /* 0x002fe400000001ff */
[----:B--2---:R-:W-:-:S04]  /*01a0*/  IMAD R5, R5, R3, RZ ;  /* 0x0000000305057224 */ /* 0x004fc800078e02ff */
[----:B------:R-:W-:Y:S01]  /*01b0*/  IMAD.HI.U32 R10, R3, R5, R2 ;  /* 0x00000005030a7227 */ /* 0x000fe200078e0002 */
[----:B------:R-:W-:Y:S02]  /*01c0*/  IADD3 R3, PT, PT, R4, -R7, -R8 ;  /* 0x8000000704037210 */ /* 0x000fe40007ffe808 */
[----:B------:R-:W1:Y:S03]  /*01d0*/  LDC.64 R4, c[0x0][0x380] ;  /* 0x0000e000ff047b82 */ /* 0x000e660000000a00 */
[----:B------:R-:W-:-:S05]  /*01e0*/  IMAD.HI.U32 R9, R10, R3, RZ ;  /* 0x000000030a097227 */ /* 0x000fca00078e00ff */
[----:B------:R-:W-:-:S05]  /*01f0*/  IADD3 R2, PT, PT, -R9, RZ, RZ ;  /* 0x000000ff09027210 */ /* 0x000fca0007ffe1ff */
[----:B------:R-:W-:-:S05]  /*0200*/  IMAD R3, R6, R2, R3 ;  /* 0x0000000206037224 */ /* 0x000fca00078e0203 */
[----:B------:R-:W-:-:S13]  /*0210*/  ISETP.GE.U32.AND P0, PT, R3, R6, PT ;  /* 0x000000060300720c */ /* 0x000fda0003f06070 */
[----:B------:R-:W-:Y:S02]  /*0220*/  @P0 IADD3 R3, PT, PT, -R6, R3, RZ ;  /* 0x0000000306030210 */ /* 0x000fe40007ffe1ff */
[----:B------:R-:W-:Y:S02]  /*0230*/  @P0 IADD3 R9, PT, PT, R9, 0x1, RZ ;  /* 0x0000000109090810 */ /* 0x000fe40007ffe0ff */
[----:B------:R-:W-:Y:S02]  /*0240*/  ISETP.GE.U32.AND P1, PT, R3, R6, PT ;  /* 0x000000060300720c */ /* 0x000fe40003f26070 */
[----:B------:R-:W2:Y:S11]  /*0250*/  LDC.64 R2, c[0x0][0x388] ;  /* 0x0000e200ff027b82 */ /* 0x000eb60000000a00 */
[----:B------:R-:W-:-:S02]  /*0260*/  @P1 IADD3 R9, PT, PT, R9, 0x1, RZ ;  /* 0x0000000109091810 */ /* 0x000fc40007ffe0ff */
[----:B------:R-:W-:-:S04]  /*0270*/  @!P2 LOP3.LUT R9, RZ, R6, RZ, 0x33, !PT ;  /* 0x00000006ff09a212 */ /* 0x000fc800078e33ff */
[----:B------:R-:W-:-:S04]  /*0280*/  IADD3 R9, PT, PT, R8, R9, RZ ;  /* 0x0000000908097210 */ /* 0x000fc80007ffe0ff */
[C---:B------:R-:W-:Y:S02]  /*0290*/  LOP3.LUT R8, R9.reuse, 0x3, RZ, 0xc0, !PT ;  /* 0x0000000309087812 */ /* 0x040fe400078ec0ff */
[----:B------:R-:W-:Y:S02]  /*02a0*/  ISETP.GE.U32.AND P0, PT, R9, 0x3, PT ;  /* 0x000000030900780c */ /* 0x000fe40003f06070 */
[----:B------:R-:W-:-:S13]  /*02b0*/  ISETP.NE.AND P1, PT, R8, 0x3, PT ;  /* 0x000000030800780c */ /* 0x000fda0003f25270 */
[----:B01----:R-:W-:Y:S05]  /*02c0*/  @!P1 BRA `(.L_x_1) ;  /* 0x00000004001c9947 */ /* 0x003fea0003800000 */
[----:B------:R-:W0:Y:S01]  /*02d0*/  LDC.64 R12, c[0x0][0x380] ;  /* 0x0000e000ff0c7b82 */ /* 0x000e220000000a00 */
[----:B------:R-:W-:-:S04]  /*02e0*/  IADD3 R9, PT, PT, R9, 0x1, RZ ;  /* 0x0000000109097810 */ /* 0x000fc80007ffe0ff */
[----:B------:R-:W-:-:S03]  /*02f0*/  LOP3.LUT R14, R9, 0x3, RZ, 0xc0, !PT ;  /* 0x00000003090e7812 */ /* 0x000fc600078ec0ff */
[----:B------:R-:W1:Y:S01]  /*0300*/  LDC.64 R10, c[0x0][0x388] ;  /* 0x0000e200ff0a7b82 */ /* 0x000e620000000a00 */
[----:B------:R-:W-:Y:S02]  /*0310*/  IADD3 R14, PT, PT, -R14, RZ, RZ ;  /* 0x000000ff0e0e7210 */ /* 0x000fe40007ffe1ff */
[----:B0-----:R-:W-:-:S04]  /*0320*/  IADD3 R8, P2, PT, R12, 0x8, RZ ;  /* 0x000000080c087810 */ /* 0x001fc80007f5e0ff */
[----:B------:R-:W-:Y:S02]  /*0330*/  IADD3.X R9, PT, PT, RZ, R13, RZ, P2, !PT ;  /* 0x0000000dff097210 */ /* 0x000fe400017fe4ff */
[----:B-1----:R-:W-:-:S04]  /*0340*/  IADD3 R10, P1, PT, R10, 0x8, RZ ;  /* 0x000000080a0a7810 */ /* 0x002fc80007f3e0ff */
[----:B------:R-:W-:-:S09]  /*0350*/  IADD3.X R11, PT, PT, RZ, R11, RZ, P1, !PT ;  /* 0x0000000bff0b7210 */ /* 0x000fd20000ffe4ff */
.L_x_2:
[----:B0-----:R-:W-:-:S05]  /*0360*/  IMAD.WIDE R12, R7, 0x2, R8 ;  /* 0x00000002070c7825 */ /* 0x001fca00078e0208 */
[----:B------:R-:W3:Y:S02]  /*0370*/  LDG.E R15, desc[UR4][R12.64+-0x8] ;  /* 0xfffff8040c0f7981 */ /* 0x000ee4000c1e1900 */
[----:B---3--:R-:W-:-:S04]  /*0380*/  HMUL2 R16, R15, 0.044708251953125, 0.044708251953125 ;  /* 0x29b929b90f107832 */ /* 0x008fc80000000000 */
[----:B------:R-:W-:-:S04]  /*0390*/  HFMA2 R16, R16, R15, -RZ ;  /* 0x0000000f10107231 */ /* 0x000fc800001000ff */
[----:B------:R-:W-:Y:S02]  /*03a0*/  HFMA2 R16, R16, R15, R15 ;  /* 0x0000000f10107231 */ /* 0x000fe4000000000f */
[----:B------:R-:W-:Y:S02]  /*03b0*/  HFMA2 R15, R15, 0.5, 0.5, -RZ ;  /* 0x380038000f0f7831 */ /* 0x000fe400001000ff */
[----:B------:R-:W-:-:S05]  /*03c0*/  HMUL2 R16, R16, 0.7978515625, 0.7978515625 ;  /* 0x3a623a6210107832 */ /* 0x000fca0000000000 */
[--C-:B------:R-:W-:Y:S02]  /*03d0*/  HADD2.F32 R18, -RZ, R16.reuse.H0_H0 ;  /* 0x20000010ff127230 */ /* 0x100fe40000004100 */
[----:B------:R-:W-:-:S04]  /*03e0*/  HADD2.F32 R19, -RZ, R16.H1_H1 ;  /* 0x30000010ff137230 */ /* 0x000fc80000004100 */
[----:B------:R-:W-:Y:S08]  /*03f0*/  MUFU.TANH R18, R18 ;  /* 0x0000001200127308 */ /* 0x000ff00000002400 */
[----:B------:R-:W0:Y:S02]  /*0400*/  MUFU.TANH R19, R19 ;  /* 0x0000001300137308 */ /* 0x000e240000002400 */
[----:B0-----:R-:W-:-:S05]  /*0410*/  F2FP.F16.F32.PACK_AB R16, R19, R18 ;  /* 0x000000121310723e */ /* 0x001fca00000000ff */
[----:B------:R-:W-:Y:S02]  /*0420*/  HADD2 R20, R16, 1, 1 ;  /* 0x3c003c0010147430 */ /* 0x000fe40000000000 */
[----:B------:R-:W-:-:S04]  /*0430*/  IMAD.WIDE R16, R7, 0x2, R10 ;  /* 0x0000000207107825 */ /* 0x000fc800078e020a */
[----:B------:R-:W-:-:S05]  /*0440*/  HMUL2 R15, R15, R20 ;  /* 0x000000140f0f7232 */ /* 0x000fca0000000000 */
[----:B------:R0:W-:Y:S04]  /*0450*/  STG.E desc[UR4][R16.64+-0x8], R15 ;  /* 0xfffff80f10007986 */ /* 0x0001e8000c101904 */
[----:B------:R-:W3:Y:S02]  /*0460*/  LDG.E R20, desc[UR4][R12.64+-0x4] ;  /* 0xfffffc040c147981 */ /* 0x000ee4000c1e1900 */
[----:B---3--:R-:W-:-:S04]  /*0470*/  HFMA2 R21, R20, 0.044708251953125, 0.044708251953125, -RZ ;  /* 0x29b929b914157831 */ /* 0x008fc800001000ff */
[----:B------:R-:W-:-:S04]  /*0480*/  HMUL2 R21, R21, R20 ;  /* 0x0000001415157232 */ /* 0x000fc80000000000 */
[----:B------:R-:W-:Y:S02]  /*0490*/  HFMA2 R21, R21, R20, R20 ;  /* 0x0000001415157231 */ /* 0x000fe40000000014 */
[----:B------:R-:W-:Y:S02]  /*04a0*/  HFMA2 R20, R20, 0.5, 0.5, -RZ ;  /* 0x3800380014147831 */ /* 0x000fe400001000ff */
[----:B------:R-:W-:-:S05]  /*04b0*/  HMUL2 R21, R21, 0.7978515625, 0.7978515625 ;  /* 0x3a623a6215157832 */ /* 0x000fca0000000000 */
[--C-:B------:R-:W-:Y:S02]  /*04c0*/  HADD2.F32 R18, -RZ, R21.reuse.H0_H0 ;  /* 0x20000015ff127230 */ /* 0x100fe40000004100 */
[----:B------:R-:W-:-:S04]  /*04d0*/  HADD2.F32 R21, -RZ, R21.H1_H1 ;  /* 0x30000015ff157230 */ /* 0x000fc80000004100 */
[----:B------:R-:W-:Y:S08]  /*04e0*/  MUFU.TANH R18, R18 ;  /* 0x0000001200127308 */ /* 0x000ff00000002400 */
[----:B------:R-:W1:Y:S02]  /*04f0*/  MUFU.TANH R21, R21 ;  /* 0x0000001500157308 */ /* 0x000e640000002400 */
[----:B-1----:R-:W-:-:S05]  /*0500*/  F2FP.F16.F32.PACK_AB R19, R21, R18 ;  /* 0x000000121513723e */ /* 0x002fca00000000ff */
[----:B------:R-:W-:-:S04]  /*0510*/  HADD2 R19, R19, 1, 1 ;  /* 0x3c003c0013137430 */ /* 0x000fc80000000000 */
[----:B------:R-:W-:-:S05]  /*0520*/  HMUL2 R19, R20, R19 ;  /* 0x0000001314137232 */ /* 0x000fca0000000000 */
[----:B------:R1:W-:Y:S04]  /*0530*/  STG.E desc[UR4][R16.64+-0x4], R19 ;  /* 0xfffffc1310007986 */ /* 0x0003e8000c101904 */
[----:B0-----:R-:W3:Y:S02]  /*0540*/  LDG.E R15, desc[UR4][R12.64] ;  /* 0x000000040c0f7981 */ /* 0x001ee4000c1e1900 */
        /* <DEDUP_REMOVED lines=10> */
[----:B------:R-:W-:-:S04]  /*05f0*/  HADD2 R21, R21, 1, 1 ;  /* 0x3c003c0015157430 */ /* 0x000fc80000000000 */
[----:B------:R-:W-:-:S05]  /*0600*/  HMUL2 R15, R15, R21 ;  /* 0x000000150f0f7232 */ /* 0x000fca0000000000 */
[----:B------:R0:W-:Y:S04]  /*0610*/  STG.E desc[UR4][R16.64], R15 ;  /* 0x0000000f10007986 */ /* 0x0001e8000c101904 */
[----:B------:R-:W3:Y:S01]  /*0620*/  LDG.E R12, desc[UR4][R12.64+0x4] ;  /* 0x000004040c0c7981 */ /* 0x000ee2000c1e1900 */
[----:B------:R-:W-:Y:S02]  /*0630*/  IADD3 R14, PT, PT, R14, 0x1, RZ ;  /* 0x000000010e0e7810 */ /* 0x000fe40007ffe0ff */
[----:B------:R-:W-:Y:S02]  /*0640*/  IADD3 R7, PT, PT, R6, R7, RZ ;  /* 0x0000000706077210 */ /* 0x000fe40007ffe0ff */
[----:B------:R-:W-:Y:S01]  /*0650*/  ISETP.NE.AND P1, PT, R14, RZ, PT ;  /* 0x000000ff0e00720c */ /* 0x000fe20003f25270 */
[----:B---3--:R-:W-:-:S04]  /*0660*/  HFMA2 R13, R12, 0.044708251953125, 0.044708251953125, -RZ ;  /* 0x29b929b90c0d7831 */ /* 0x008fc800001000ff */
[----:B------:R-:W-:-:S04]  /*0670*/  HMUL2 R13, R13, R12 ;  /* 0x0000000c0d0d7232 */ /* 0x000fc80000000000 */
[----:B------:R-:W-:-:S04]  /*0680*/  HFMA2 R13, R13, R12, R12 ;  /* 0x0000000c0d0d7231 */ /* 0x000fc8000000000c */
[----:B------:R-:W-:-:S05]  /*0690*/  HMUL2 R13, R13, 0.7978515625, 0.7978515625 ;  /* 0x3a623a620d0d7832 */ /* 0x000fca0000000000 */
[--C-:B------:R-:W-:Y:S02]  /*06a0*/  HADD2.F32 R18, -RZ, R13.reuse.H0_H0 ;  /* 0x2000000dff127230 */ /* 0x100fe40000004100 */
[----:B-1----:R-:W-:Y:S02]  /*06b0*/  HADD2.F32 R19, -RZ, R13.H1_H1 ;  /* 0x3000000dff137230 */ /* 0x002fe40000004100 */
[----:B------:R-:W-:Y:S02]  /*06c0*/  HFMA2 R13, R12, 0.5, 0.5, -RZ ;  /* 0x380038000c0d7831 */ /* 0x000fe400001000ff */
[----:B------:R-:W-:Y:S08]  /*06d0*/  MUFU.TANH R18, R18 ;  /* 0x0000001200127308 */ /* 0x000ff00000002400 */
[----:B------:R-:W1:Y:S02]  /*06e0*/  MUFU.TANH R19, R19 ;  /* 0x0000001300137308 */ /* 0x000e640000002400 */
[----:B-1----:R-:W-:-:S05]  /*06f0*/  F2FP.F16.F32.PACK_AB R20, R19, R18 ;  /* 0x000000121314723e */ /* 0x002fca00000000ff */
[----:B------:R-:W-:-:S04]  /*0700*/  HADD2 R20, R20, 1, 1 ;  /* 0x3c003c0014147430 */ /* 0x000fc80000000000 */
[----:B------:R-:W-:-:S05]  /*0710*/  HMUL2 R13, R13, R20 ;  /* 0x000000140d0d7232 */ /* 0x000fca0000000000 */
[----:B------:R0:W-:Y:S01]  /*0720*/  STG.E desc[UR4][R16.64+0x4], R13 ;  /* 0x0000040d10007986 */ /* 0x0001e2000c101904 */
[----:B------:R-:W-:Y:S05]  /*0730*/  @P1 BRA `(.L_x_2) ;  /* 0xfffffffc00081947 */ /* 0x000fea000383ffff */
.L_x_1:
[----:B------:R-:W-:Y:S05]  /*0740*/  BSYNC.RECONVERGENT B0 ;  /* 0x0000000000007941 */ /* 0x000fea0003800200 */
.L_x_0:
[----:B------:R-:W-:Y:S05]  /*0750*/  @!P0 EXIT ;  /* 0x000000000000894d */ /* 0x000fea0003800000 */
.L_x_3:
[----:B---3--:R-:W-:-:S05]  /*0760*/  IMAD.WIDE R8, R7, 0x2, R4 ;  /* 0x0000000207087825 */ /* 0x008fca00078e0204 */
[----:B------:R-:W3:Y:S02]  /*0770*/  LDG.E R10, desc[UR4][R8.64] ;  /* 0x00000004080a7981 */ /* 0x000ee4000c1e1900 */
[C---:B---3--:R-:W-:Y:S02]  /*0780*/  HFMA2 R11, R10.reuse, 0.044708251953125, 0.044708251953125, -RZ ;  /* 0x29b929b90a0b7831 */ /* 0x048fe400001000ff */
[----:B------:R-:W-:Y:S02]  /*0790*/  HFMA2 R14, R10, 0.5, 0.5, -RZ ;  /* 0x380038000a0e7831 */ /* 0x000fe400001000ff */
[----:B------:R-:W-:-:S04]  /*07a0*/  HMUL2 R11, R11, R10 ;  /* 0x0000000a0b0b7232 */ /* 0x000fc80000000000 */
[----:B------:R-:W-:-:S04]  /*07b0*/  HFMA2 R11, R11, R10, R10 ;  /* 0x0000000a0b0b7231 */ /* 0x000fc8000000000a */
[----:B------:R-:W-:-:S05]  /*07c0*/  HMUL2 R11, R11, 0.7978515625, 0.7978515625 ;  /* 0x3a623a620b0b7832 */ /* 0x000fca0000000000 */
[--C-:B------:R-:W-:Y:S02]  /*07d0*/  HADD2.F32 R12, -RZ, R11.reuse.H0_H0 ;  /* 0x2000000bff0c7230 */ /* 0x100fe40000004100 */
[----:B0-----:R-:W-:-:S04]  /*07e0*/  HADD2.F32 R13, -RZ, R11.H1_H1 ;  /* 0x3000000bff0d7230 */ /* 0x001fc80000004100 */
[----:B------:R-:W-:Y:S08]  /*07f0*/  MUFU.TANH R12, R12 ;  /* 0x0000000c000c7308 */ /* 0x000ff00000002400 */
[----:B------:R-:W0:Y:S02]  /*0800*/  MUFU.TANH R13, R13 ;  /* 0x0000000d000d7308 */ /* 0x000e240000002400 */
[----:B0-----:R-:W-:-:S05]  /*0810*/  F2FP.F16.F32.PACK_AB R11, R13, R12 ;  /* 0x0000000c0d0b723e */ /* 0x001fca00000000ff */
[----:B------:R-:W-:Y:S02]  /*0820*/  HADD2 R15, R11, 1, 1 ;  /* 0x3c003c000b0f7430 */ /* 0x000fe40000000000 */
[----:B--2---:R-:W-:-:S04]  /*0830*/  IMAD.WIDE R10, R7, 0x2, R2 ;  /* 0x00000002070a7825 */ /* 0x004fc800078e0202 */
[----:B------:R-:W-:-:S05]  /*0840*/  HMUL2 R15, R14, R15 ;  /* 0x0000000f0e0f7232 */ /* 0x000fca0000000000 */
[----:B------:R0:W-:Y:S04]  /*0850*/  STG.E desc[UR4][R10.64], R15 ;  /* 0x0000000f0a007986 */ /* 0x0001e8000c101904 */
[----:B------:R-:W2:Y:S02]  /*0860*/  LDG.E R14, desc[UR4][R8.64+0x4] ;  /* 0x00000404080e7981 */ /* 0x000ea4000c1e1900 */
[----:B--2---:R-:W-:-:S04]  /*0870*/  HFMA2 R16, R14, 0.044708251953125, 0.044708251953125, -RZ ;  /* 0x29b929b90e107831 */ /* 0x004fc800001000ff */
        /* <DEDUP_REMOVED lines=12> */
[----:B------:R-:W0:Y:S02]  /*0940*/  LDG.E R14, desc[UR4][R8.64+0x8] ;  /* 0x00000804080e7981 */ /* 0x000e24000c1e1900 */
[----:B0-----:R-:W-:-:S04]  /*0950*/  HFMA2 R15, R14, 0.044708251953125, 0.044708251953125, -RZ ;  /* 0x29b929b90e0f7831 */ /* 0x001fc800001000ff */
        /* <DEDUP_REMOVED lines=10> */
[----:B-1----:R-:W-:-:S05]  /*0a00*/  HMUL2 R13, R14, R16 ;  /* 0x000000100e0d7232 */ /* 0x002fca0000000000 */
[----:B------:R0:W-:Y:S04]  /*0a10*/  STG.E desc[UR4][R10.64+0x8], R13 ;  /* 0x0000080d0a007986 */ /* 0x0001e8000c101904 */
[----:B------:R1:W2:Y:S02]  /*0a20*/  LDG.E R14, desc[UR4][R8.64+0xc] ;  /* 0x00000c04080e7981 */ /* 0x0002a4000c1e1900 */
[----:B-1----:R-:W-:-:S04]  /*0a30*/  IMAD.WIDE R8, R6, 0x2, R8 ;  /* 0x0000000206087825 */ /* 0x002fc800078e0208 */
        /* <DEDUP_REMOVED lines=13> */
[----:B0-----:R-:W2:Y:S01]  /*0b10*/  LDG.E R13, desc[UR4][R8.64] ;  /* 0x00000004080d7981 */ /* 0x001ea2000c1e1900 */
        /* <DEDUP_REMOVED lines=28> */
[----:B0-----:R-:W2:Y:S02]  /*0ce0*/  LDG.E R13, desc[UR4][R8.64+0x8] ;  /* 0x00000804080d7981 */ /* 0x001ea4000c1e1900 */
        /* <DEDUP_REMOVED lines=13> */
[----:B-1----:R1:W2:Y:S02]  /*0dc0*/  LDG.E R15, desc[UR4][R8.64+0xc] ;  /* 0x00000c04080f7981 */ /* 0x0022a4000c1e1900 */
        /* <DEDUP_REMOVED lines=115> */
[----:B------:R-:W2:Y:S01]  /*1500*/  LDG.E R8, desc[UR4][R8.64+0xc] ;  /* 0x00000c0408087981 */ /* 0x000ea2000c1e1900 */
[----:B------:R-:W-:-:S04]  /*1510*/  LEA R7, R0, R7, 0x5 ;  /* 0x0000000700077211 */ /* 0x000fc800078e28ff */
[----:B------:R-:W-:Y:S01]  /*1520*/  ISETP.GE.AND P0, PT, R7, UR6, PT ;  /* 0x0000000607007c0c */ /* 0x000fe2000bf06270 */
[----:B--2---:R-:W-:-:S04]  /*1530*/  HFMA2 R9, R8, 0.044708251953125, 0.044708251953125, -RZ ;  /* 0x29b929b908097831 */ /* 0x004fc800001000ff */
[----:B------:R-:W-:-:S04]  /*1540*/  HMUL2 R9, R9, R8 ;  /* 0x0000000809097232 */ /* 0x000fc80000000000 */
[----:B------:R-:W-:-:S04]  /*1550*/  HFMA2 R9, R9, R8, R8 ;  /* 0x0000000809097231 */ /* 0x000fc80000000008 */
[----:B------:R-:W-:-:S05]  /*1560*/  HMUL2 R9, R9, 0.7978515625, 0.7978515625 ;  /* 0x3a623a6209097832 */ /* 0x000fca0000000000 */
[--C-:B------:R-:W-:Y:S02]  /*1570*/  HADD2.F32 R12, -RZ, R9.reuse.H0_H0 ;  /* 0x20000009ff0c7230 */ /* 0x100fe40000004100 */
[----:B------:R-:W-:Y:S02]  /*1580*/  HADD2.F32 R14, -RZ, R9.H1_H1 ;  /* 0x30000009ff0e7230 */ /* 0x000fe40000004100 */
[----:B------:R-:W-:Y:S02]  /*1590*/  HFMA2 R9, R8, 0.5, 0.5, -RZ ;  /* 0x3800380008097831 */ /* 0x000fe400001000ff */
[----:B------:R-:W-:Y:S08]  /*15a0*/  MUFU.TANH R12, R12 ;  /* 0x0000000c000c7308 */ /* 0x000ff00000002400 */
[----:B-1----:R-:W0:Y:S02]  /*15b0*/  MUFU.TANH R15, R14 ;  /* 0x0000000e000f7308 */ /* 0x002e240000002400 */
[----:B0-----:R-:W-:-:S05]  /*15c0*/  F2FP.F16.F32.PACK_AB R15, R15, R12 ;  /* 0x0000000c0f0f723e */ /* 0x001fca00000000ff */
[----:B------:R-:W-:-:S04]  /*15d0*/  HADD2 R15, R15, 1, 1 ;  /* 0x3c003c000f0f7430 */ /* 0x000fc80000000000 */
[----:B------:R-:W-:-:S05]  /*15e0*/  HMUL2 R9, R9, R15 ;  /* 0x0000000f09097232 */ /* 0x000fca0000000000 */
[----:B------:R3:W-:Y:S01]  /*15f0*/  STG.E desc[UR4][R10.64+0xc], R9 ;  /* 0x00000c090a007986 */ /* 0x0007e2000c101904 */
[----:B------:R-:W-:Y:S05]  /*1600*/  @!P0 BRA `(.L_x_3) ;  /* 0xfffffff000548947 */ /* 0x000fea000383ffff */
[----:B------:R-:W-:Y:S05]  /*1610*/  EXIT ;  /* 0x000000000000794d */ /* 0x000fea0003800000 */
.L_x_4:
[----:B------:R-:W-:-:S00]  /*1620*/  BRA `(.L_x_4) ;  /* 0xfffffffc00fc7947 */ /* 0x000fc0000383ffff */
[----:B------:R-:W-:-:S00]  /*1630*/  NOP ;  /* 0x0000000000007918 */ /* 0x000fc00000000000 */
        /* <DEDUP_REMOVED lines=12> */
.L_x_5:


//--------------------- .nv.shared.reserved.0     --------------------------
	.section	.nv.shared.reserved.0,"aw",@nobits
	.weak		__nv_reservedSMEM_offset_0_alias
	.size		__nv_reservedSMEM_offset_0_alias, 0, 64
	.other		__nv_reservedSMEM_offset_0_alias,@"STO_CUDA_RESERVED_SHARED STV_DEFAULT"
__nv_reservedSMEM_offset_0_alias:
	.zero		0
	.zero		64


//--------------------- .nv.constant0._Z18FP16GeluCUDAKernelILi8EEvPK6__halfPS0_i --------------------------
	.section	.nv.constant0._Z18FP16GeluCUDAKernelILi8EEvPK6__halfPS0_i,"a",@progbits
	.sectionflags	@""
	.align	4
.nv.constant0._Z18FP16GeluCUDAKernelILi8EEvPK6__halfPS0_i:
	.zero		916


//--------------------- SYMBOLS --------------------------

	.type		.nv.reservedSmem.offset0,@object
	.size		.nv.reservedSmem.offset0,0x4
